//
// Generated by NVIDIA NVVM Compiler
//
// Compiler Build ID: CL-36424714
// Cuda compilation tools, release 13.0, V13.0.88
// Based on NVVM 20.0.0
//

.version 9.0
.target sm_100
.address_size 64

	// .globl	_Z9vectorAddPjS_S_

.visible .entry _Z9vectorAddPjS_S_(
	.param .u64 .ptr .align 1 _Z9vectorAddPjS_S__param_0,
	.param .u64 .ptr .align 1 _Z9vectorAddPjS_S__param_1,
	.param .u64 .ptr .align 1 _Z9vectorAddPjS_S__param_2
)
{
	.reg .pred 	%p<2>;
	.reg .b32 	%r<8>;
	.reg .b64 	%rd<11>;

	ld.param.u64 	%rd1, [_Z9vectorAddPjS_S__param_0];
	ld.param.u64 	%rd2, [_Z9vectorAddPjS_S__param_1];
	ld.param.u64 	%rd3, [_Z9vectorAddPjS_S__param_2];
	mov.u32 	%r2, %tid.x;
	mov.u32 	%r3, %ctaid.x;
	mov.u32 	%r4, %ntid.x;
	mad.lo.s32 	%r1, %r3, %r4, %r2;
	setp.gt.u32 	%p1, %r1, 9999;
	@%p1 bra 	$L__BB0_2;
	cvta.to.global.u64 	%rd4, %rd1;
	cvta.to.global.u64 	%rd5, %rd2;
	cvta.to.global.u64 	%rd6, %rd3;
	mul.wide.u32 	%rd7, %r1, 4;
	add.s64 	%rd8, %rd4, %rd7;
	ld.global.u32 	%r5, [%rd8];
	add.s64 	%rd9, %rd5, %rd7;
	ld.global.u32 	%r6, [%rd9];
	add.s32 	%r7, %r6, %r5;
	add.s64 	%rd10, %rd6, %rd7;
	st.global.u32 	[%rd10], %r7;
$L__BB0_2:
	ret;

}
	// .globl	_Z26vectorAddOneThreadAllElemsPjS_S_j
.visible .entry _Z26vectorAddOneThreadAllElemsPjS_S_j(
	.param .u64 .ptr .align 1 _Z26vectorAddOneThreadAllElemsPjS_S_j_param_0,
	.param .u64 .ptr .align 1 _Z26vectorAddOneThreadAllElemsPjS_S_j_param_1,
	.param .u64 .ptr .align 1 _Z26vectorAddOneThreadAllElemsPjS_S_j_param_2,
	.param .u32 _Z26vectorAddOneThreadAllElemsPjS_S_j_param_3
)
{
	.reg .pred 	%p<12>;
	.reg .b32 	%r<116>;
	.reg .b64 	%rd<40>;

	ld.param.u64 	%rd22, [_Z26vectorAddOneThreadAllElemsPjS_S_j_param_0];
	ld.param.u64 	%rd23, [_Z26vectorAddOneThreadAllElemsPjS_S_j_param_1];
	ld.param.u64 	%rd24, [_Z26vectorAddOneThreadAllElemsPjS_S_j_param_2];
	ld.param.u32 	%r16, [_Z26vectorAddOneThreadAllElemsPjS_S_j_param_3];
	cvta.to.global.u64 	%rd1, %rd24;
	cvta.to.global.u64 	%rd2, %rd23;
	cvta.to.global.u64 	%rd3, %rd22;
	mov.u32 	%r17, %tid.x;
	mov.u32 	%r18, %ctaid.x;
	mov.u32 	%r19, %ntid.x;
	mul.lo.s32 	%r20, %r19, %r18;
	neg.s32 	%r21, %r20;
	setp.ne.s32 	%p1, %r17, %r21;
	setp.eq.s32 	%p2, %r16, 0;
	or.pred  	%p3, %p1, %p2;
	@%p3 bra 	$L__BB1_13;
	add.s32 	%r23, %r16, -1;
	and.b32  	%r1, %r16, 15;
	setp.lt.u32 	%p4, %r23, 15;
	mov.b32 	%r113, 0;
	@%p4 bra 	$L__BB1_4;
	and.b32  	%r113, %r16, -16;
	neg.s32 	%r111, %r113;
	add.s64 	%rd36, %rd3, 32;
	add.s64 	%rd35, %rd2, 32;
	add.s64 	%rd34, %rd1, 32;
$L__BB1_3:
	.pragma "nounroll";
	ld.global.u32 	%r24, [%rd36+-32];
	ld.global.u32 	%r25, [%rd35+-32];
	add.s32 	%r26, %r25, %r24;
	st.global.u32 	[%rd34+-32], %r26;
	ld.global.u32 	%r27, [%rd36+-28];
	ld.global.u32 	%r28, [%rd35+-28];
	add.s32 	%r29, %r28, %r27;
	st.global.u32 	[%rd34+-28], %r29;
	ld.global.u32 	%r30, [%rd36+-24];
	ld.global.u32 	%r31, [%rd35+-24];
	add.s32 	%r32, %r31, %r30;
	st.global.u32 	[%rd34+-24], %r32;
	ld.global.u32 	%r33, [%rd36+-20];
	ld.global.u32 	%r34, [%rd35+-20];
	add.s32 	%r35, %r34, %r33;
	st.global.u32 	[%rd34+-20], %r35;
	ld.global.u32 	%r36, [%rd36+-16];
	ld.global.u32 	%r37, [%rd35+-16];
	add.s32 	%r38, %r37, %r36;
	st.global.u32 	[%rd34+-16], %r38;
	ld.global.u32 	%r39, [%rd36+-12];
	ld.global.u32 	%r40, [%rd35+-12];
	add.s32 	%r41, %r40, %r39;
	st.global.u32 	[%rd34+-12], %r41;
	ld.global.u32 	%r42, [%rd36+-8];
	ld.global.u32 	%r43, [%rd35+-8];
	add.s32 	%r44, %r43, %r42;
	st.global.u32 	[%rd34+-8], %r44;
	ld.global.u32 	%r45, [%rd36+-4];
	ld.global.u32 	%r46, [%rd35+-4];
	add.s32 	%r47, %r46, %r45;
	st.global.u32 	[%rd34+-4], %r47;
	ld.global.u32 	%r48, [%rd36];
	ld.global.u32 	%r49, [%rd35];
	add.s32 	%r50, %r49, %r48;
	st.global.u32 	[%rd34], %r50;
	ld.global.u32 	%r51, [%rd36+4];
	ld.global.u32 	%r52, [%rd35+4];
	add.s32 	%r53, %r52, %r51;
	st.global.u32 	[%rd34+4], %r53;
	ld.global.u32 	%r54, [%rd36+8];
	ld.global.u32 	%r55, [%rd35+8];
	add.s32 	%r56, %r55, %r54;
	st.global.u32 	[%rd34+8], %r56;
	ld.global.u32 	%r57, [%rd36+12];
	ld.global.u32 	%r58, [%rd35+12];
	add.s32 	%r59, %r58, %r57;
	st.global.u32 	[%rd34+12], %r59;
	ld.global.u32 	%r60, [%rd36+16];
	ld.global.u32 	%r61, [%rd35+16];
	add.s32 	%r62, %r61, %r60;
	st.global.u32 	[%rd34+16], %r62;
	ld.global.u32 	%r63, [%rd36+20];
	ld.global.u32 	%r64, [%rd35+20];
	add.s32 	%r65, %r64, %r63;
	st.global.u32 	[%rd34+20], %r65;
	ld.global.u32 	%r66, [%rd36+24];
	ld.global.u32 	%r67, [%rd35+24];
	add.s32 	%r68, %r67, %r66;
	st.global.u32 	[%rd34+24], %r68;
	ld.global.u32 	%r69, [%rd36+28];
	ld.global.u32 	%r70, [%rd35+28];
	add.s32 	%r71, %r70, %r69;
	st.global.u32 	[%rd34+28], %r71;
	add.s32 	%r111, %r111, 16;
	add.s64 	%rd36, %rd36, 64;
	add.s64 	%rd35, %rd35, 64;
	add.s64 	%rd34, %rd34, 64;
	setp.ne.s32 	%p5, %r111, 0;
	@%p5 bra 	$L__BB1_3;
$L__BB1_4:
	setp.eq.s32 	%p6, %r1, 0;
	@%p6 bra 	$L__BB1_13;
	and.b32  	%r7, %r16, 7;
	setp.lt.u32 	%p7, %r1, 8;
	@%p7 bra 	$L__BB1_7;
	mul.wide.u32 	%rd25, %r113, 4;
	add.s64 	%rd26, %rd3, %rd25;
	ld.global.u32 	%r72, [%rd26];
	add.s64 	%rd27, %rd2, %rd25;
	ld.global.u32 	%r73, [%rd27];
	add.s32 	%r74, %r73, %r72;
	add.s64 	%rd28, %rd1, %rd25;
	st.global.u32 	[%rd28], %r74;
	ld.global.u32 	%r75, [%rd26+4];
	ld.global.u32 	%r76, [%rd27+4];
	add.s32 	%r77, %r76, %r75;
	st.global.u32 	[%rd28+4], %r77;
	ld.global.u32 	%r78, [%rd26+8];
	ld.global.u32 	%r79, [%rd27+8];
	add.s32 	%r80, %r79, %r78;
	st.global.u32 	[%rd28+8], %r80;
	ld.global.u32 	%r81, [%rd26+12];
	ld.global.u32 	%r82, [%rd27+12];
	add.s32 	%r83, %r82, %r81;
	st.global.u32 	[%rd28+12], %r83;
	ld.global.u32 	%r84, [%rd26+16];
	ld.global.u32 	%r85, [%rd27+16];
	add.s32 	%r86, %r85, %r84;
	st.global.u32 	[%rd28+16], %r86;
	ld.global.u32 	%r87, [%rd26+20];
	ld.global.u32 	%r88, [%rd27+20];
	add.s32 	%r89, %r88, %r87;
	st.global.u32 	[%rd28+20], %r89;
	ld.global.u32 	%r90, [%rd26+24];
	ld.global.u32 	%r91, [%rd27+24];
	add.s32 	%r92, %r91, %r90;
	st.global.u32 	[%rd28+24], %r92;
	ld.global.u32 	%r93, [%rd26+28];
	ld.global.u32 	%r94, [%rd27+28];
	add.s32 	%r95, %r94, %r93;
	st.global.u32 	[%rd28+28], %r95;
	add.s32 	%r113, %r113, 8;
$L__BB1_7:
	setp.eq.s32 	%p8, %r7, 0;
	@%p8 bra 	$L__BB1_13;
	and.b32  	%r10, %r16, 3;
	setp.lt.u32 	%p9, %r7, 4;
	@%p9 bra 	$L__BB1_10;
	mul.wide.u32 	%rd29, %r113, 4;
	add.s64 	%rd30, %rd3, %rd29;
	ld.global.u32 	%r96, [%rd30];
	add.s64 	%rd31, %rd2, %rd29;
	ld.global.u32 	%r97, [%rd31];
	add.s32 	%r98, %r97, %r96;
	add.s64 	%rd32, %rd1, %rd29;
	st.global.u32 	[%rd32], %r98;
	ld.global.u32 	%r99, [%rd30+4];
	ld.global.u32 	%r100, [%rd31+4];
	add.s32 	%r101, %r100, %r99;
	st.global.u32 	[%rd32+4], %r101;
	ld.global.u32 	%r102, [%rd30+8];
	ld.global.u32 	%r103, [%rd31+8];
	add.s32 	%r104, %r103, %r102;
	st.global.u32 	[%rd32+8], %r104;
	ld.global.u32 	%r105, [%rd30+12];
	ld.global.u32 	%r106, [%rd31+12];
	add.s32 	%r107, %r106, %r105;
	st.global.u32 	[%rd32+12], %r107;
	add.s32 	%r113, %r113, 4;
$L__BB1_10:
	setp.eq.s32 	%p10, %r10, 0;
	@%p10 bra 	$L__BB1_13;
	mul.wide.u32 	%rd33, %r113, 4;
	add.s64 	%rd39, %rd1, %rd33;
	add.s64 	%rd38, %rd2, %rd33;
	add.s64 	%rd37, %rd3, %rd33;
	neg.s32 	%r115, %r10;
$L__BB1_12:
	.pragma "nounroll";
	ld.global.u32 	%r108, [%rd37];
	ld.global.u32 	%r109, [%rd38];
	add.s32 	%r110, %r109, %r108;
	st.global.u32 	[%rd39], %r110;
	add.s64 	%rd39, %rd39, 4;
	add.s64 	%rd38, %rd38, 4;
	add.s64 	%rd37, %rd37, 4;
	add.s32 	%r115, %r115, 1;
	setp.ne.s32 	%p11, %r115, 0;
	@%p11 bra 	$L__BB1_12;
$L__BB1_13:
	ret;

}


// ===== COMPILED SASS (sm_100) =====

	.target	sm_100

	.elftype	@"ET_EXEC"


//--------------------- .note.nv.tkinfo           --------------------------
	.section	.note.nv.tkinfo,"",@"SHT_NOTE"
	.sectionflags	@"SHF_NOTE_NV_TKINFO"
	.tkinfo
        /*0018*/ 	.word	0x00000002
        /*0030*/ 	.string	""
        /*0030*/ 	.string	"ptxas"
        /*0030*/ 	.string	"Cuda compilation tools, release 13.0, V13.0.88"
        /*0030*/ 	.string	"Build cuda_13.0.r13.0/compiler.36424714_0"
        /*0030*/ 	.string	"-arch sm_100 -m 64 "



//--------------------- .note.nv.cuinfo           --------------------------
	.section	.note.nv.cuinfo,"",@"SHT_NOTE"
	.sectionflags	@"SHF_NOTE_NV_CUINFO"
        /*0018*/ 	.short	0x0002
        /*001a*/ 	.short	0x0064
        /*001c*/ 	.short	0x0082
	.zero		2


//--------------------- .nv.info                  --------------------------
	.section	.nv.info,"",@"SHT_CUDA_INFO"
	.align	4


	//----- nvinfo : EIATTR_REGCOUNT
	.align		4
        /*0000*/ 	.byte	0x04, 0x2f
        /*0002*/ 	.short	(.L_1 - .L_0)
	.align		4
.L_0:
        /*0004*/ 	.word	index@(_Z9vectorAddPjS_S_)
        /*0008*/ 	.word	0x0000000c


	//----- nvinfo : EIATTR_FRAME_SIZE
	.align		4
.L_1:
        /*000c*/ 	.byte	0x04, 0x11
        /*000e*/ 	.short	(.L_3 - .L_2)
	.align		4
.L_2:
        /*0010*/ 	.word	index@(_Z9vectorAddPjS_S_)
        /*0014*/ 	.word	0x00000000


	//----- nvinfo : EIATTR_REGCOUNT
	.align		4
.L_3:
        /*0018*/ 	.byte	0x04, 0x2f
        /*001a*/ 	.short	(.L_5 - .L_4)
	.align		4
.L_4:
        /*001c*/ 	.word	index@(_Z26vectorAddOneThreadAllElemsPjS_S_j)
        /*0020*/ 	.word	0x00000012


	//----- nvinfo : EIATTR_FRAME_SIZE
	.align		4
.L_5:
        /*0024*/ 	.byte	0x04, 0x11
        /*0026*/ 	.short	(.L_7 - .L_6)
	.align		4
.L_6:
        /*0028*/ 	.word	index@(_Z26vectorAddOneThreadAllElemsPjS_S_j)
        /*002c*/ 	.word	0x00000000


	//----- nvinfo : EIATTR_MIN_STACK_SIZE
	.align		4
.L_7:
        /*0030*/ 	.byte	0x04, 0x12
        /*0032*/ 	.short	(.L_9 - .L_8)
	.align		4
.L_8:
        /*0034*/ 	.word	index@(_Z26vectorAddOneThreadAllElemsPjS_S_j)
        /*0038*/ 	.word	0x00000000


	//----- nvinfo : EIATTR_MIN_STACK_SIZE
	.align		4
.L_9:
        /*003c*/ 	.byte	0x04, 0x12
        /*003e*/ 	.short	(.L_11 - .L_10)
	.align		4
.L_10:
        /*0040*/ 	.word	index@(_Z9vectorAddPjS_S_)
        /*0044*/ 	.word	0x00000000
.L_11:


//--------------------- .nv.compat                --------------------------
	.section	.nv.compat,"",@"SHT_CUDA_COMPAT_INFO"
	.align	4
        /*0000*/ 	.byte	0x02, 0x09, 0x00, 0x00, 0x02, 0x02, 0x01, 0x00, 0x02, 0x05, 0x05, 0x00, 0x03, 0x07, 0x01, 0x01
        /*0010*/ 	.byte	0x02, 0x03, 0x00, 0x00, 0x02, 0x06, 0x01, 0x00, 0x04, 0x0b, 0x08, 0x00, 0x09, 0x00, 0x00, 0x00
        /*0020*/ 	.byte	0x00, 0x00, 0x00, 0x00


//--------------------- .nv.info._Z26vectorAddOneThreadAllElemsPjS_S_j --------------------------
	.section	.nv.info._Z26vectorAddOneThreadAllElemsPjS_S_j,"",@"SHT_CUDA_INFO"
	.sectionflags	@""
	.align	4


	//----- nvinfo : EIATTR_CUDA_API_VERSION
	.align		4
        /*0000*/ 	.byte	0x04, 0x37
        /*0002*/ 	.short	(.L_13 - .L_12)
.L_12:
        /*0004*/ 	.word	0x00000082


	//----- nvinfo : EIATTR_KPARAM_INFO
	.align		4
.L_13:
        /*0008*/ 	.byte	0x04, 0x17
        /*000a*/ 	.short	(.L_15 - .L_14)
.L_14:
        /*000c*/ 	.word	0x00000000
        /*0010*/ 	.short	0x0003
        /*0012*/ 	.short	0x0018
        /*0014*/ 	.byte	0x00, 0xf0, 0x11, 0x00


	//----- nvinfo : EIATTR_KPARAM_INFO
	.align		4
.L_15:
        /*0018*/ 	.byte	0x04, 0x17
        /*001a*/ 	.short	(.L_17 - .L_16)
.L_16:
        /*001c*/ 	.word	0x00000000
        /*0020*/ 	.short	0x0002
        /*0022*/ 	.short	0x0010
        /*0024*/ 	.byte	0x00, 0xf5, 0x21, 0x00


	//----- nvinfo : EIATTR_KPARAM_INFO
	.align		4
.L_17:
        /*0028*/ 	.byte	0x04, 0x17
        /*002a*/ 	.short	(.L_19 - .L_18)
.L_18:
        /*002c*/ 	.word	0x00000000
        /*0030*/ 	.short	0x0001
        /*0032*/ 	.short	0x0008
        /*0034*/ 	.byte	0x00, 0xf5, 0x21, 0x00


	//----- nvinfo : EIATTR_KPARAM_INFO
	.align		4
.L_19:
        /*0038*/ 	.byte	0x04, 0x17
        /*003a*/ 	.short	(.L_21 - .L_20)
.L_20:
        /*003c*/ 	.word	0x00000000
        /*0040*/ 	.short	0x0000
        /*0042*/ 	.short	0x0000
        /*0044*/ 	.byte	0x00, 0xf5, 0x21, 0x00


	//----- nvinfo : EIATTR_SPARSE_MMA_MASK
	.align		4
.L_21:
        /*0048*/ 	.byte	0x03, 0x50
        /*004a*/ 	.short	0x0000


	//----- nvinfo : EIATTR_MAXREG_COUNT
	.align		4
        /*004c*/ 	.byte	0x03, 0x1b
        /*004e*/ 	.short	0x00ff


	//----- nvinfo : EIATTR_MERCURY_ISA_VERSION
	.align		4
        /*0050*/ 	.byte	0x03, 0x5f
        /*0052*/ 	.short	0x0101


	//----- nvinfo : EIATTR_VRC_CTA_INIT_COUNT
	.align		4
        /*0054*/ 	.byte	0x02, 0x4a
	.zero		1
	.zero		1


	//----- nvinfo : EIATTR_EXIT_INSTR_OFFSETS
	.align		4
        /*0058*/ 	.byte	0x04, 0x1c
        /*005a*/ 	.short	(.L_23 - .L_22)


	//   ....[0]....
.L_22:
        /*005c*/ 	.word	0x00000090


	//   ....[1]....
        /*0060*/ 	.word	0x00000700


	//   ....[2]....
        /*0064*/ 	.word	0x000009c0


	//   ....[3]....
        /*0068*/ 	.word	0x00000b80


	//   ....[4]....
        /*006c*/ 	.word	0x00000d60


	//----- nvinfo : EIATTR_CBANK_PARAM_SIZE
	.align		4
.L_23:
        /*0070*/ 	.byte	0x03, 0x19
        /*0072*/ 	.short	0x001c


	//----- nvinfo : EIATTR_PARAM_CBANK
	.align		4
        /*0074*/ 	.byte	0x04, 0x0a
        /*0076*/ 	.short	(.L_25 - .L_24)
	.align		4
.L_24:
        /*0078*/ 	.word	index@(.nv.constant0._Z26vectorAddOneThreadAllElemsPjS_S_j)
        /*007c*/ 	.short	0x0380
        /*007e*/ 	.short	0x001c


	//----- nvinfo : EIATTR_SW_WAR
	.align		4
.L_25:
        /*0080*/ 	.byte	0x04, 0x36
        /*0082*/ 	.short	(.L_27 - .L_26)
.L_26:
        /*0084*/ 	.word	0x00000008
.L_27:


//--------------------- .nv.info._Z9vectorAddPjS_S_ --------------------------
	.section	.nv.info._Z9vectorAddPjS_S_,"",@"SHT_CUDA_INFO"
	.sectionflags	@""
	.align	4


	//----- nvinfo : EIATTR_CUDA_API_VERSION
	.align		4
        /*0000*/ 	.byte	0x04, 0x37
        /*0002*/ 	.short	(.L_29 - .L_28)
.L_28:
        /*0004*/ 	.word	0x00000082


	//----- nvinfo : EIATTR_KPARAM_INFO
	.align		4
.L_29:
        /*0008*/ 	.byte	0x04, 0x17
        /*000a*/ 	.short	(.L_31 - .L_30)
.L_30:
        /*000c*/ 	.word	0x00000000
        /*0010*/ 	.short	0x0002
        /*0012*/ 	.short	0x0010
        /*0014*/ 	.byte	0x00, 0xf5, 0x21, 0x00


	//----- nvinfo : EIATTR_KPARAM_INFO
	.align		4
.L_31:
        /*0018*/ 	.byte	0x04, 0x17
        /*001a*/ 	.short	(.L_33 - .L_32)
.L_32:
        /*001c*/ 	.word	0x00000000
        /*0020*/ 	.short	0x0001
        /*0022*/ 	.short	0x0008
        /*0024*/ 	.byte	0x00, 0xf5, 0x21, 0x00


	//----- nvinfo : EIATTR_KPARAM_INFO
	.align		4
.L_33:
        /*0028*/ 	.byte	0x04, 0x17
        /*002a*/ 	.short	(.L_35 - .L_34)
.L_34:
        /*002c*/ 	.word	0x00000000
        /*0030*/ 	.short	0x0000
        /*0032*/ 	.short	0x0000
        /*0034*/ 	.byte	0x00, 0xf5, 0x21, 0x00


	//----- nvinfo : EIATTR_SPARSE_MMA_MASK
	.align		4
.L_35:
        /*0038*/ 	.byte	0x03, 0x50
        /*003a*/ 	.short	0x0000


	//----- nvinfo : EIATTR_MAXREG_COUNT
	.align		4
        /*003c*/ 	.byte	0x03, 0x1b
        /*003e*/ 	.short	0x00ff


	//----- nvinfo : EIATTR_MERCURY_ISA_VERSION
	.align		4
        /*0040*/ 	.byte	0x03, 0x5f
        /*0042*/ 	.short	0x0101


	//----- nvinfo : EIATTR_VRC_CTA_INIT_COUNT
	.align		4
        /*0044*/ 	.byte	0x02, 0x4a
	.zero		1
	.zero		1


	//----- nvinfo : EIATTR_EXIT_INSTR_OFFSETS
	.align		4
        /*0048*/ 	.byte	0x04, 0x1c
        /*004a*/ 	.short	(.L_37 - .L_36)


	//   ....[0]....
.L_36:
        /*004c*/ 	.word	0x00000060


	//   ....[1]....
        /*0050*/ 	.word	0x00000120


	//----- nvinfo : EIATTR_CBANK_PARAM_SIZE
	.align		4
.L_37:
        /*0054*/ 	.byte	0x03, 0x19
        /*0056*/ 	.short	0x0018


	//----- nvinfo : EIATTR_PARAM_CBANK
	.align		4
        /*0058*/ 	.byte	0x04, 0x0a
        /*005a*/ 	.short	(.L_39 - .L_38)
	.align		4
.L_38:
        /*005c*/ 	.word	index@(.nv.constant0._Z9vectorAddPjS_S_)
        /*0060*/ 	.short	0x0380
        /*0062*/ 	.short	0x0018


	//----- nvinfo : EIATTR_SW_WAR
	.align		4
.L_39:
        /*0064*/ 	.byte	0x04, 0x36
        /*0066*/ 	.short	(.L_41 - .L_40)
.L_40:
        /*0068*/ 	.word	0x00000008
.L_41:


//--------------------- .nv.callgraph             --------------------------
	.section	.nv.callgraph,"",@"SHT_CUDA_CALLGRAPH"
	.align	4
	.sectionentsize	8
	.align		4
        /*0000*/ 	.word	0x00000000
	.align		4
        /*0004*/ 	.word	0xffffffff
	.align		4
        /*0008*/ 	.word	0x00000000
	.align		4
        /*000c*/ 	.word	0xfffffffe
	.align		4
        /*0010*/ 	.word	0x00000000
	.align		4
        /*0014*/ 	.word	0xfffffffd
	.align		4
        /*0018*/ 	.word	0x00000000
	.align		4
        /*001c*/ 	.word	0xfffffffc


//--------------------- .text._Z26vectorAddOneThreadAllElemsPjS_S_j --------------------------
	.section	.text._Z26vectorAddOneThreadAllElemsPjS_S_j,"ax",@progbits
	.align	128
        .global         _Z26vectorAddOneThreadAllElemsPjS_S_j
        .type           _Z26vectorAddOneThreadAllElemsPjS_S_j,@function
        .size           _Z26vectorAddOneThreadAllElemsPjS_S_j,(.L_x_7 - _Z26vectorAddOneThreadAllElemsPjS_S_j)
        .other          _Z26vectorAddOneThreadAllElemsPjS_S_j,@"STO_CUDA_ENTRY STV_DEFAULT"
_Z26vectorAddOneThreadAllElemsPjS_S_j:
.text._Z26vectorAddOneThreadAllElemsPjS_S_j:
[----:B------:R-:W-:Y:S08]  /*0000*/  LDC R1, c[0x0][0x37c] ;  /* 0x0000df00ff017b82 */ /* 0x000ff00000000800 */
[----:B------:R-:W0:Y:S01]  /*0010*/  S2UR UR4, SR_CTAID.X ;  /* 0x00000000000479c3 */ /* 0x000e220000002500 */
[----:B------:R-:W1:Y:S01]  /*0020*/  S2R R0, SR_TID.X ;  /* 0x0000000000007919 */ /* 0x000e620000002100 */
[----:B------:R-:W2:Y:S01]  /*0030*/  LDCU UR5, c[0x0][0x360] ;  /* 0x00006c00ff0577ac */ /* 0x000ea20008000800 */
[----:B------:R-:W3:Y:S01]  /*0040*/  LDCU UR10, c[0x0][0x398] ;  /* 0x00007300ff0a77ac */ /* 0x000ee20008000800 */
[----:B0-----:R-:W-:Y:S01]  /*0050*/  UIADD3 UR4, UPT, UPT, URZ, -UR4, URZ ;  /* 0x80000004ff047290 */ /* 0x001fe2000fffe0ff */
[----:B---3--:R-:W-:-:S03]  /*0060*/  ISETP.NE.AND P0, PT, RZ, UR10, PT ;  /* 0x0000000aff007c0c */ /* 0x008fc6000bf05270 */
[----:B--2---:R-:W-:-:S06]  /*0070*/  UIMAD UR5, UR4, UR5, URZ ;  /* 0x00000005040572a4 */ /* 0x004fcc000f8e02ff */
[----:B-1----:R-:W-:-:S13]  /*0080*/  ISETP.NE.OR P0, PT, R0, UR5, !P0 ;  /* 0x0000000500007c0c */ /* 0x002fda000c705670 */
[----:B------:R-:W-:Y:S05]  /*0090*/  @P0 EXIT ;  /* 0x000000000000094d */ /* 0x000fea0003800000 */
[----:B------:R-:W-:Y:S01]  /*00a0*/  UIADD3 UR4, UPT, UPT, UR10, -0x1, URZ ;  /* 0xffffffff0a047890 */ /* 0x000fe2000fffe0ff */
[----:B------:R-:W-:Y:S01]  /*00b0*/  IMAD.MOV.U32 R0, RZ, RZ, RZ ;  /* 0x000000ffff007224 */ /* 0x000fe200078e00ff */
[----:B------:R-:W-:Y:S02]  /*00c0*/  ULOP3.LUT UR11, UR10, 0xf, URZ, 0xc0, !UPT ;  /* 0x0000000f0a0b7892 */ /* 0x000fe4000f8ec0ff */
[----:B------:R-:W-:Y:S01]  /*00d0*/  UISETP.GE.U32.AND UP0, UPT, UR4, 0xf, UPT ;  /* 0x0000000f0400788c */ /* 0x000fe2000bf06070 */
[----:B------:R-:W0:Y:S08]  /*00e0*/  LDCU.64 UR16, c[0x0][0x358] ;  /* 0x00006b00ff1077ac */ /* 0x000e300008000a00 */
[----:B------:R-:W-:Y:S05]  /*00f0*/  BRA.U !UP0, `(.L_x_0) ;  /* 0x00000005087c7547 */ /* 0x000fea000b800000 */
[----:B------:R-:W1:Y:S01]  /*0100*/  LDCU.128 UR4, c[0x0][0x380] ;  /* 0x00007000ff0477ac */ /* 0x000e620008000c00 */
[----:B------:R-:W2:Y:S01]  /*0110*/  LDCU.64 UR12, c[0x0][0x390] ;  /* 0x00007200ff0c77ac */ /* 0x000ea20008000a00 */
[----:B------:R-:W-:-:S06]  /*0120*/  ULOP3.LUT UR14, UR10, 0xfffffff0, URZ, 0xc0, !UPT ;  /* 0xfffffff00a0e7892 */ /* 0x000fcc000f8ec0ff */
[----:B------:R-:W-:Y:S01]  /*0130*/  MOV R0, UR14 ;  /* 0x0000000e00007c02 */ /* 0x000fe20008000f00 */
[----:B-1----:R-:W-:Y:S02]  /*0140*/  UIADD3 UR8, UP0, UPT, UR4, 0x20, URZ ;  /* 0x0000002004087890 */ /* 0x002fe4000ff1e0ff */
[----:B------:R-:W-:Y:S02]  /*0150*/  UIADD3 UR6, UP1, UPT, UR6, 0x20, URZ ;  /* 0x0000002006067890 */ /* 0x000fe4000ff3e0ff */
[----:B--2---:R-:W-:Y:S02]  /*0160*/  UIADD3 UR4, UP2, UPT, UR12, 0x20, URZ ;  /* 0x000000200c047890 */ /* 0x004fe4000ff5e0ff */
[----:B------:R-:W-:Y:S01]  /*0170*/  UIADD3.X UR9, UPT, UPT, URZ, UR5, URZ, UP0, !UPT ;  /* 0x00000005ff097290 */ /* 0x000fe200087fe4ff */
[----:B------:R-:W-:Y:S01]  /*0180*/  IMAD.U32 R12, RZ, RZ, UR8 ;  /* 0x00000008ff0c7e24 */ /* 0x000fe2000f8e00ff */
[----:B------:R-:W-:Y:S01]  /*0190*/  UIADD3.X UR7, UPT, UPT, URZ, UR7, URZ, UP1, !UPT ;  /* 0x00000007ff077290 */ /* 0x000fe20008ffe4ff */
[----:B------:R-:W-:Y:S01]  /*01a0*/  MOV R9, UR6 ;  /* 0x0000000600097c02 */ /* 0x000fe20008000f00 */
[----:B------:R-:W-:Y:S01]  /*01b0*/  UIADD3.X UR5, UPT, UPT, URZ, UR13, URZ, UP2, !UPT ;  /* 0x0000000dff057290 */ /* 0x000fe200097fe4ff */
[----:B------:R-:W-:Y:S01]  /*01c0*/  IMAD.U32 R8, RZ, RZ, UR4 ;  /* 0x00000004ff087e24 */ /* 0x000fe2000f8e00ff */
[----:B------:R-:W-:Y:S01]  /*01d0*/  MOV R5, UR9 ;  /* 0x0000000900057c02 */ /* 0x000fe20008000f00 */
[----:B------:R-:W-:Y:S01]  /*01e0*/  UIADD3 UR12, UPT, UPT, -UR14, URZ, URZ ;  /* 0x000000ff0e0c7290 */ /* 0x000fe2000fffe1ff */
[----:B------:R-:W-:-:S02]  /*01f0*/  IMAD.U32 R10, RZ, RZ, UR7 ;  /* 0x00000007ff0a7e24 */ /* 0x000fc4000f8e00ff */
[----:B------:R-:W-:-:S09]  /*0200*/  MOV R11, UR5 ;  /* 0x00000005000b7c02 */ /* 0x000fd20008000f00 */
.L_x_1:
[----:B------:R-:W-:Y:S01]  /*0210*/  IMAD.MOV.U32 R4, RZ, RZ, R12 ;  /* 0x000000ffff047224 */ /* 0x000fe200078e000c */
[----:B------:R-:W-:Y:S01]  /*0220*/  MOV R2, R9 ;  /* 0x0000000900027202 */ /* 0x000fe20000000f00 */
[----:B------:R-:W-:-:S03]  /*0230*/  IMAD.MOV.U32 R3, RZ, RZ, R10 ;  /* 0x000000ffff037224 */ /* 0x000fc600078e000a */
[----:B0-2---:R-:W2:Y:S04]  /*0240*/  LDG.E R6, desc[UR16][R4.64+-0x20] ;  /* 0xffffe01004067981 */ /* 0x005ea8000c1e1900 */
[----:B------:R-:W2:Y:S02]  /*0250*/  LDG.E R7, desc[UR16][R2.64+-0x20] ;  /* 0xffffe01002077981 */ /* 0x000ea4000c1e1900 */
[----:B--2---:R-:W-:Y:S01]  /*0260*/  IADD3 R9, PT, PT, R6, R7, RZ ;  /* 0x0000000706097210 */ /* 0x004fe20007ffe0ff */
[----:B------:R-:W-:Y:S01]  /*0270*/  IMAD.MOV.U32 R6, RZ, RZ, R8 ;  /* 0x000000ffff067224 */ /* 0x000fe200078e0008 */
[----:B------:R-:W-:-:S05]  /*0280*/  MOV R7, R11 ;  /* 0x0000000b00077202 */ /* 0x000fca0000000f00 */
[----:B------:R0:W-:Y:S04]  /*0290*/  STG.E desc[UR16][R6.64+-0x20], R9 ;  /* 0xffffe00906007986 */ /* 0x0001e8000c101910 */
[----:B------:R-:W2:Y:S04]  /*02a0*/  LDG.E R8, desc[UR16][R4.64+-0x1c] ;  /* 0xffffe41004087981 */ /* 0x000ea8000c1e1900 */
[----:B------:R-:W2:Y:S02]  /*02b0*/  LDG.E R11, desc[UR16][R2.64+-0x1c] ;  /* 0xffffe410020b7981 */ /* 0x000ea4000c1e1900 */
[----:B--2---:R-:W-:-:S05]  /*02c0*/  IMAD.IADD R11, R8, 0x1, R11 ;  /* 0x00000001080b7824 */ /* 0x004fca00078e020b */
[----:B------:R1:W-:Y:S04]  /*02d0*/  STG.E desc[UR16][R6.64+-0x1c], R11 ;  /* 0xffffe40b06007986 */ /* 0x0003e8000c101910 */
[----:B------:R-:W2:Y:S04]  /*02e0*/  LDG.E R8, desc[UR16][R4.64+-0x18] ;  /* 0xffffe81004087981 */ /* 0x000ea8000c1e1900 */
[----:B------:R-:W2:Y:S02]  /*02f0*/  LDG.E R13, desc[UR16][R2.64+-0x18] ;  /* 0xffffe810020d7981 */ /* 0x000ea4000c1e1900 */
[----:B--2---:R-:W-:-:S05]  /*0300*/  IADD3 R13, PT, PT, R8, R13, RZ ;  /* 0x0000000d080d7210 */ /* 0x004fca0007ffe0ff */
[----:B------:R2:W-:Y:S04]  /*0310*/  STG.E desc[UR16][R6.64+-0x18], R13 ;  /* 0xffffe80d06007986 */ /* 0x0005e8000c101910 */
[----:B------:R-:W3:Y:S04]  /*0320*/  LDG.E R8, desc[UR16][R4.64+-0x14] ;  /* 0xffffec1004087981 */ /* 0x000ee8000c1e1900 */
[----:B------:R-:W3:Y:S02]  /*0330*/  LDG.E R15, desc[UR16][R2.64+-0x14] ;  /* 0xffffec10020f7981 */ /* 0x000ee4000c1e1900 */
[----:B---3--:R-:W-:-:S05]  /*0340*/  IMAD.IADD R15, R8, 0x1, R15 ;  /* 0x00000001080f7824 */ /* 0x008fca00078e020f */
[----:B------:R3:W-:Y:S04]  /*0350*/  STG.E desc[UR16][R6.64+-0x14], R15 ;  /* 0xffffec0f06007986 */ /* 0x0007e8000c101910 */
[----:B------:R-:W4:Y:S04]  /*0360*/  LDG.E R8, desc[UR16][R4.64+-0x10] ;  /* 0xfffff01004087981 */ /* 0x000f28000c1e1900 */
[----:B0-----:R-:W4:Y:S02]  /*0370*/  LDG.E R9, desc[UR16][R2.64+-0x10] ;  /* 0xfffff01002097981 */ /* 0x001f24000c1e1900 */
[----:B----4-:R-:W-:-:S05]  /*0380*/  IADD3 R9, PT, PT, R8, R9, RZ ;  /* 0x0000000908097210 */ /* 0x010fca0007ffe0ff */
[----:B------:R0:W-:Y:S04]  /*0390*/  STG.E desc[UR16][R6.64+-0x10], R9 ;  /* 0xfffff00906007986 */ /* 0x0001e8000c101910 */
[----:B------:R-:W4:Y:S04]  /*03a0*/  LDG.E R8, desc[UR16][R4.64+-0xc] ;  /* 0xfffff41004087981 */ /* 0x000f28000c1e1900 */
[----:B-1----:R-:W4:Y:S02]  /*03b0*/  LDG.E R11, desc[UR16][R2.64+-0xc] ;  /* 0xfffff410020b7981 */ /* 0x002f24000c1e1900 */
[----:B----4-:R-:W-:-:S05]  /*03c0*/  IMAD.IADD R11, R8, 0x1, R11 ;  /* 0x00000001080b7824 */ /* 0x010fca00078e020b */
[----:B------:R1:W-:Y:S04]  /*03d0*/  STG.E desc[UR16][R6.64+-0xc], R11 ;  /* 0xfffff40b06007986 */ /* 0x0003e8000c101910 */
[----:B------:R-:W4:Y:S04]  /*03e0*/  LDG.E R8, desc[UR16][R4.64+-0x8] ;  /* 0xfffff81004087981 */ /* 0x000f28000c1e1900 */
[----:B--2---:R-:W4:Y:S02]  /*03f0*/  LDG.E R13, desc[UR16][R2.64+-0x8] ;  /* 0xfffff810020d7981 */ /* 0x004f24000c1e1900 */
[----:B----4-:R-:W-:-:S05]  /*0400*/  IADD3 R13, PT, PT, R8, R13, RZ ;  /* 0x0000000d080d7210 */ /* 0x010fca0007ffe0ff */
[----:B------:R2:W-:Y:S04]  /*0410*/  STG.E desc[UR16][R6.64+-0x8], R13 ;  /* 0xfffff80d06007986 */ /* 0x0005e8000c101910 */
[----:B------:R-:W4:Y:S04]  /*0420*/  LDG.E R8, desc[UR16][R4.64+-0x4] ;  /* 0xfffffc1004087981 */ /* 0x000f28000c1e1900 */
[----:B---3--:R-:W4:Y:S02]  /*0430*/  LDG.E R15, desc[UR16][R2.64+-0x4] ;  /* 0xfffffc10020f7981 */ /* 0x008f24000c1e1900 */
[----:B----4-:R-:W-:-:S05]  /*0440*/  IMAD.IADD R15, R8, 0x1, R15 ;  /* 0x00000001080f7824 */ /* 0x010fca00078e020f */
        /* <DEDUP_REMOVED lines=29> */
[----:B------:R4:W5:Y:S04]  /*0620*/  LDG.E R8, desc[UR16][R4.64+0x1c] ;  /* 0x00001c1004087981 */ /* 0x000968000c1e1900 */
[----:B---3--:R-:W5:Y:S01]  /*0630*/  LDG.E R15, desc[UR16][R2.64+0x1c] ;  /* 0x00001c10020f7981 */ /* 0x008f62000c1e1900 */
[----:B------:R-:W-:Y:S01]  /*0640*/  UIADD3 UR12, UPT, UPT, UR12, 0x10, URZ ;  /* 0x000000100c0c7890 */ /* 0x000fe2000fffe0ff */
[----:B0-----:R-:W-:-:S02]  /*0650*/  IADD3 R9, P1, PT, R2, 0x40, RZ ;  /* 0x0000004002097810 */ /* 0x001fc40007f3e0ff */
[----:B------:R-:W-:Y:S01]  /*0660*/  IADD3 R12, P0, PT, R4, 0x40, RZ ;  /* 0x00000040040c7810 */ /* 0x000fe20007f1e0ff */
[----:B------:R-:W-:Y:S02]  /*0670*/  UISETP.NE.AND UP0, UPT, UR12, URZ, UPT ;  /* 0x000000ff0c00728c */ /* 0x000fe4000bf05270 */
[----:B------:R-:W-:Y:S01]  /*0680*/  IMAD.X R10, RZ, RZ, R3, P1 ;  /* 0x000000ffff0a7224 */ /* 0x000fe200008e0603 */
[----:B----4-:R-:W-:Y:S01]  /*0690*/  IADD3.X R5, PT, PT, RZ, R5, RZ, P0, !PT ;  /* 0x00000005ff057210 */ /* 0x010fe200007fe4ff */
[----:B-----5:R-:W-:Y:S01]  /*06a0*/  IMAD.IADD R15, R8, 0x1, R15 ;  /* 0x00000001080f7824 */ /* 0x020fe200078e020f */
[----:B------:R-:W-:-:S04]  /*06b0*/  IADD3 R8, P2, PT, R6, 0x40, RZ ;  /* 0x0000004006087810 */ /* 0x000fc80007f5e0ff */
[----:B------:R2:W-:Y:S01]  /*06c0*/  STG.E desc[UR16][R6.64+0x1c], R15 ;  /* 0x00001c0f06007986 */ /* 0x0005e2000c101910 */
[----:B-1----:R-:W-:Y:S01]  /*06d0*/  IADD3.X R11, PT, PT, RZ, R7, RZ, P2, !PT ;  /* 0x00000007ff0b7210 */ /* 0x002fe200017fe4ff */
[----:B------:R-:W-:Y:S07]  /*06e0*/  BRA.U UP0, `(.L_x_1) ;  /* 0xfffffff900c87547 */ /* 0x000fee000b83ffff */
.L_x_0:
[----:B------:R-:W-:-:S13]  /*06f0*/  ISETP.NE.AND P0, PT, RZ, UR11, PT ;  /* 0x0000000bff007c0c */ /* 0x000fda000bf05270 */
[----:B0-----:R-:W-:Y:S05]  /*0700*/  @!P0 EXIT ;  /* 0x000000000000894d */ /* 0x001fea0003800000 */
[----:B------:R-:W-:Y:S02]  /*0710*/  UISETP.GE.U32.AND UP0, UPT, UR11, 0x8, UPT ;  /* 0x000000080b00788c */ /* 0x000fe4000bf06070 */
[----:B------:R-:W-:-:S07]  /*0720*/  ULOP3.LUT UR4, UR10, 0x7, URZ, 0xc0, !UPT ;  /* 0x000000070a047892 */ /* 0x000fce000f8ec0ff */
[----:B------:R-:W-:Y:S05]  /*0730*/  BRA.U !UP0, `(.L_x_2) ;  /* 0x00000001089c7547 */ /* 0x000fea000b800000 */
[----:B------:R-:W0:Y:S08]  /*0740*/  LDC.64 R2, c[0x0][0x380] ;  /* 0x0000e000ff027b82 */ /* 0x000e300000000a00 */
[----:B------:R-:W1:Y:S08]  /*0750*/  LDC.64 R4, c[0x0][0x388] ;  /* 0x0000e200ff047b82 */ /* 0x000e700000000a00 */
[----:B--2---:R-:W2:Y:S01]  /*0760*/  LDC.64 R6, c[0x0][0x390] ;  /* 0x0000e400ff067b82 */ /* 0x004ea20000000a00 */
[----:B0-----:R-:W-:-:S05]  /*0770*/  IMAD.WIDE.U32 R2, R0, 0x4, R2 ;  /* 0x0000000400027825 */ /* 0x001fca00078e0002 */
[----:B------:R-:W3:Y:S01]  /*0780*/  LDG.E R8, desc[UR16][R2.64] ;  /* 0x0000001002087981 */ /* 0x000ee2000c1e1900 */
[----:B-1----:R-:W-:-:S05]  /*0790*/  IMAD.WIDE.U32 R4, R0, 0x4, R4 ;  /* 0x0000000400047825 */ /* 0x002fca00078e0004 */
[----:B------:R-:W3:Y:S01]  /*07a0*/  LDG.E R9, desc[UR16][R4.64] ;  /* 0x0000001004097981 */ /* 0x000ee2000c1e1900 */
[----:B--2---:R-:W-:-:S04]  /*07b0*/  IMAD.WIDE.U32 R6, R0, 0x4, R6 ;  /* 0x0000000400067825 */ /* 0x004fc800078e0006 */
[----:B---3--:R-:W-:-:S05]  /*07c0*/  IMAD.IADD R9, R8, 0x1, R9 ;  /* 0x0000000108097824 */ /* 0x008fca00078e0209 */
[----:B------:R0:W-:Y:S04]  /*07d0*/  STG.E desc[UR16][R6.64], R9 ;  /* 0x0000000906007986 */ /* 0x0001e8000c101910 */
[----:B------:R-:W2:Y:S04]  /*07e0*/  LDG.E R8, desc[UR16][R2.64+0x4] ;  /* 0x0000041002087981 */ /* 0x000ea8000c1e1900 */
[----:B------:R-:W2:Y:S02]  /*07f0*/  LDG.E R11, desc[UR16][R4.64+0x4] ;  /* 0x00000410040b7981 */ /* 0x000ea4000c1e1900 */
[----:B--2---:R-:W-:-:S05]  /*0800*/  IADD3 R11, PT, PT, R8, R11, RZ ;  /* 0x0000000b080b7210 */ /* 0x004fca0007ffe0ff */
[----:B------:R1:W-:Y:S04]  /*0810*/  STG.E desc[UR16][R6.64+0x4], R11 ;  /* 0x0000040b06007986 */ /* 0x0003e8000c101910 */
[----:B------:R-:W2:Y:S04]  /*0820*/  LDG.E R8, desc[UR16][R2.64+0x8] ;  /* 0x0000081002087981 */ /* 0x000ea8000c1e1900 */
[----:B------:R-:W2:Y:S02]  /*0830*/  LDG.E R13, desc[UR16][R4.64+0x8] ;  /* 0x00000810040d7981 */ /* 0x000ea4000c1e1900 */
[----:B--2---:R-:W-:-:S05]  /*0840*/  IMAD.IADD R13, R8, 0x1, R13 ;  /* 0x00000001080d7824 */ /* 0x004fca00078e020d */
[----:B------:R2:W-:Y:S04]  /*0850*/  STG.E desc[UR16][R6.64+0x8], R13 ;  /* 0x0000080d06007986 */ /* 0x0005e8000c101910 */
[----:B------:R-:W3:Y:S04]  /*0860*/  LDG.E R8, desc[UR16][R2.64+0xc] ;  /* 0x00000c1002087981 */ /* 0x000ee8000c1e1900 */
[----:B------:R-:W3:Y:S02]  /*0870*/  LDG.E R15, desc[UR16][R4.64+0xc] ;  /* 0x00000c10040f7981 */ /* 0x000ee4000c1e1900 */
[----:B---3--:R-:W-:-:S05]  /*0880*/  IADD3 R15, PT, PT, R8, R15, RZ ;  /* 0x0000000f080f7210 */ /* 0x008fca0007ffe0ff */
[----:B------:R3:W-:Y:S04]  /*0890*/  STG.E desc[UR16][R6.64+0xc], R15 ;  /* 0x00000c0f06007986 */ /* 0x0007e8000c101910 */
[----:B------:R-:W4:Y:S04]  /*08a0*/  LDG.E R8, desc[UR16][R2.64+0x10] ;  /* 0x0000101002087981 */ /* 0x000f28000c1e1900 */
[----:B0-----:R-:W4:Y:S02]  /*08b0*/  LDG.E R9, desc[UR16][R4.64+0x10] ;  /* 0x0000101004097981 */ /* 0x001f24000c1e1900 */
[----:B----4-:R-:W-:-:S05]  /*08c0*/  IMAD.IADD R9, R8, 0x1, R9 ;  /* 0x0000000108097824 */ /* 0x010fca00078e0209 */
[----:B------:R0:W-:Y:S04]  /*08d0*/  STG.E desc[UR16][R6.64+0x10], R9 ;  /* 0x0000100906007986 */ /* 0x0001e8000c101910 */
[----:B------:R-:W4:Y:S04]  /*08e0*/  LDG.E R8, desc[UR16][R2.64+0x14] ;  /* 0x0000141002087981 */ /* 0x000f28000c1e1900 */
[----:B-1----:R-:W4:Y:S02]  /*08f0*/  LDG.E R11, desc[UR16][R4.64+0x14] ;  /* 0x00001410040b7981 */ /* 0x002f24000c1e1900 */
[----:B----4-:R-:W-:-:S05]  /*0900*/  IADD3 R11, PT, PT, R8, R11, RZ ;  /* 0x0000000b080b7210 */ /* 0x010fca0007ffe0ff */
[----:B------:R0:W-:Y:S04]  /*0910*/  STG.E desc[UR16][R6.64+0x14], R11 ;  /* 0x0000140b06007986 */ /* 0x0001e8000c101910 */
[----:B------:R-:W4:Y:S04]  /*0920*/  LDG.E R8, desc[UR16][R2.64+0x18] ;  /* 0x0000181002087981 */ /* 0x000f28000c1e1900 */
[----:B--2---:R-:W4:Y:S02]  /*0930*/  LDG.E R13, desc[UR16][R4.64+0x18] ;  /* 0x00001810040d7981 */ /* 0x004f24000c1e1900 */
[----:B----4-:R-:W-:-:S05]  /*0940*/  IMAD.IADD R13, R8, 0x1, R13 ;  /* 0x00000001080d7824 */ /* 0x010fca00078e020d */
[----:B------:R0:W-:Y:S04]  /*0950*/  STG.E desc[UR16][R6.64+0x18], R13 ;  /* 0x0000180d06007986 */ /* 0x0001e8000c101910 */
[----:B------:R-:W2:Y:S04]  /*0960*/  LDG.E R8, desc[UR16][R2.64+0x1c] ;  /* 0x00001c1002087981 */ /* 0x000ea8000c1e1900 */
[----:B---3--:R-:W2:Y:S01]  /*0970*/  LDG.E R15, desc[UR16][R4.64+0x1c] ;  /* 0x00001c10040f7981 */ /* 0x008ea2000c1e1900 */
[----:B------:R-:W-:Y:S01]  /*0980*/  VIADD R0, R0, 0x8 ;  /* 0x0000000800007836 */ /* 0x000fe20000000000 */
[----:B--2---:R-:W-:-:S05]  /*0990*/  IADD3 R15, PT, PT, R8, R15, RZ ;  /* 0x0000000f080f7210 */ /* 0x004fca0007ffe0ff */
[----:B------:R0:W-:Y:S02]  /*09a0*/  STG.E desc[UR16][R6.64+0x1c], R15 ;  /* 0x00001c0f06007986 */ /* 0x0001e4000c101910 */
.L_x_2:
[----:B------:R-:W-:-:S13]  /*09b0*/  ISETP.NE.AND P0, PT, RZ, UR4, PT ;  /* 0x00000004ff007c0c */ /* 0x000fda000bf05270 */
[----:B------:R-:W-:Y:S05]  /*09c0*/  @!P0 EXIT ;  /* 0x000000000000894d */ /* 0x000fea0003800000 */
[----:B------:R-:W-:Y:S02]  /*09d0*/  UISETP.GE.U32.AND UP0, UPT, UR4, 0x4, UPT ;  /* 0x000000040400788c */ /* 0x000fe4000bf06070 */
[----:B------:R-:W-:-:S07]  /*09e0*/  ULOP3.LUT UR4, UR10, 0x3, URZ, 0xc0, !UPT ;  /* 0x000000030a047892 */ /* 0x000fce000f8ec0ff */
[----:B------:R-:W-:Y:S05]  /*09f0*/  BRA.U !UP0, `(.L_x_3) ;  /* 0x00000001085c7547 */ /* 0x000fea000b800000 */
[----:B------:R-:W1:Y:S08]  /*0a00*/  LDC.64 R2, c[0x0][0x380] ;  /* 0x0000e000ff027b82 */ /* 0x000e700000000a00 */
[----:B------:R-:W3:Y:S08]  /*0a10*/  LDC.64 R4, c[0x0][0x388] ;  /* 0x0000e200ff047b82 */ /* 0x000ef00000000a00 */
[----:B0-2---:R-:W0:Y:S01]  /*0a20*/  LDC.64 R6, c[0x0][0x390] ;  /* 0x0000e400ff067b82 */ /* 0x005e220000000a00 */
[----:B-1----:R-:W-:-:S05]  /*0a30*/  IMAD.WIDE.U32 R2, R0, 0x4, R2 ;  /* 0x0000000400027825 */ /* 0x002fca00078e0002 */
[----:B------:R-:W2:Y:S01]  /*0a40*/  LDG.E R8, desc[UR16][R2.64] ;  /* 0x0000001002087981 */ /* 0x000ea2000c1e1900 */
[----:B---3--:R-:W-:-:S05]  /*0a50*/  IMAD.WIDE.U32 R4, R0, 0x4, R4 ;  /* 0x0000000400047825 */ /* 0x008fca00078e0004 */
[----:B------:R-:W2:Y:S01]  /*0a60*/  LDG.E R9, desc[UR16][R4.64] ;  /* 0x0000001004097981 */ /* 0x000ea2000c1e1900 */
[----:B0-----:R-:W-:Y:S01]  /*0a70*/  IMAD.WIDE.U32 R6, R0, 0x4, R6 ;  /* 0x0000000400067825 */ /* 0x001fe200078e0006 */
[----:B--2---:R-:W-:-:S05]  /*0a80*/  IADD3 R9, PT, PT, R8, R9, RZ ;  /* 0x0000000908097210 */ /* 0x004fca0007ffe0ff */
        /* <DEDUP_REMOVED lines=9> */
[----:B------:R-:W2:Y:S04]  /*0b20*/  LDG.E R8, desc[UR16][R2.64+0xc] ;  /* 0x00000c1002087981 */ /* 0x000ea8000c1e1900 */
[----:B------:R-:W2:Y:S01]  /*0b30*/  LDG.E R15, desc[UR16][R4.64+0xc] ;  /* 0x00000c10040f7981 */ /* 0x000ea2000c1e1900 */
[----:B------:R-:W-:Y:S01]  /*0b40*/  IADD3 R0, PT, PT, R0, 0x4, RZ ;  /* 0x0000000400007810 */ /* 0x000fe20007ffe0ff */
[----:B--2---:R-:W-:-:S05]  /*0b50*/  IMAD.IADD R15, R8, 0x1, R15 ;  /* 0x00000001080f7824 */ /* 0x004fca00078e020f */
[----:B------:R1:W-:Y:S02]  /*0b60*/  STG.E desc[UR16][R6.64+0xc], R15 ;  /* 0x00000c0f06007986 */ /* 0x0003e4000c101910 */
.L_x_3:
[----:B------:R-:W-:-:S13]  /*0b70*/  ISETP.NE.AND P0, PT, RZ, UR4, PT ;  /* 0x00000004ff007c0c */ /* 0x000fda000bf05270 */
[----:B------:R-:W-:Y:S05]  /*0b80*/  @!P0 EXIT ;  /* 0x000000000000894d */ /* 0x000fea0003800000 */
[----:B------:R-:W3:Y:S01]  /*0b90*/  LDC.64 R2, c[0x0][0x390] ;  /* 0x0000e400ff027b82 */ /* 0x000ee20000000a00 */
[----:B------:R-:W-:-:S07]  /*0ba0*/  UIADD3 UR4, UPT, UPT, -UR4, URZ, URZ ;  /* 0x000000ff04047290 */ /* 0x000fce000fffe1ff */
[----:B012---:R-:W0:Y:S08]  /*0bb0*/  LDC.64 R6, c[0x0][0x380] ;  /* 0x0000e000ff067b82 */ /* 0x007e300000000a00 */
[----:B------:R-:W1:Y:S01]  /*0bc0*/  LDC.64 R4, c[0x0][0x388] ;  /* 0x0000e200ff047b82 */ /* 0x000e620000000a00 */
[----:B---3--:R-:W-:-:S04]  /*0bd0*/  IMAD.WIDE.U32 R2, R0, 0x4, R2 ;  /* 0x0000000400027825 */ /* 0x008fc800078e0002 */
[----:B------:R-:W-:Y:S01]  /*0be0*/  IMAD.MOV.U32 R8, RZ, RZ, R2 ;  /* 0x000000ffff087224 */ /* 0x000fe200078e0002 */
[----:B------:R-:W-:Y:S01]  /*0bf0*/  MOV R13, R3 ;  /* 0x00000003000d7202 */ /* 0x000fe20000000f00 */
[----:B0-----:R-:W-:-:S05]  /*0c00*/  IMAD.WIDE.U32 R6, R0, 0x4, R6 ;  /* 0x0000000400067825 */ /* 0x001fca00078e0006 */
[----:B------:R-:W-:Y:S01]  /*0c10*/  MOV R9, R7 ;  /* 0x0000000700097202 */ /* 0x000fe20000000f00 */
[----:B-1----:R-:W-:-:S04]  /*0c20*/  IMAD.WIDE.U32 R4, R0, 0x4, R4 ;  /* 0x0000000400047825 */ /* 0x002fc800078e0004 */
[----:B------:R-:W-:-:S07]  /*0c30*/  IMAD.MOV.U32 R11, RZ, RZ, R5 ;  /* 0x000000ffff0b7224 */ /* 0x000fce00078e0005 */
.L_x_4:
[----:B------:R-:W-:Y:S01]  /*0c40*/  IMAD.MOV.U32 R5, RZ, RZ, R11 ;  /* 0x000000ffff057224 */ /* 0x000fe200078e000b */
[----:B0-----:R-:W-:Y:S01]  /*0c50*/  MOV R3, R9 ;  /* 0x0000000900037202 */ /* 0x001fe20000000f00 */
[----:B------:R-:W-:-:S04]  /*0c60*/  IMAD.MOV.U32 R2, RZ, RZ, R6 ;  /* 0x000000ffff027224 */ /* 0x000fc800078e0006 */
[----:B------:R-:W2:Y:S04]  /*0c70*/  LDG.E R5, desc[UR16][R4.64] ;  /* 0x0000001004057981 */ /* 0x000ea8000c1e1900 */
[----:B------:R0:W2:Y:S02]  /*0c80*/  LDG.E R0, desc[UR16][R2.64] ;  /* 0x0000001002007981 */ /* 0x0000a4000c1e1900 */
[----:B0-----:R-:W-:Y:S01]  /*0c90*/  IMAD.MOV.U32 R2, RZ, RZ, R8 ;  /* 0x000000ffff027224 */ /* 0x001fe200078e0008 */
[----:B------:R-:W-:Y:S01]  /*0ca0*/  MOV R3, R13 ;  /* 0x0000000d00037202 */ /* 0x000fe20000000f00 */
[----:B------:R-:W-:-:S04]  /*0cb0*/  UIADD3 UR4, UPT, UPT, UR4, 0x1, URZ ;  /* 0x0000000104047890 */ /* 0x000fc8000fffe0ff */
[----:B------:R-:W-:Y:S01]  /*0cc0*/  UISETP.NE.AND UP0, UPT, UR4, URZ, UPT ;  /* 0x000000ff0400728c */ /* 0x000fe2000bf05270 */
[----:B------:R-:W-:Y:S02]  /*0cd0*/  IADD3 R8, P0, PT, R8, 0x4, RZ ;  /* 0x0000000408087810 */ /* 0x000fe40007f1e0ff */
[----:B------:R-:W-:Y:S02]  /*0ce0*/  IADD3 R6, P2, PT, R6, 0x4, RZ ;  /* 0x0000000406067810 */ /* 0x000fe40007f5e0ff */
[----:B------:R-:W-:Y:S01]  /*0cf0*/  IADD3 R4, P1, PT, R4, 0x4, RZ ;  /* 0x0000000404047810 */ /* 0x000fe20007f3e0ff */
[----:B------:R-:W-:Y:S02]  /*0d00*/  IMAD.X R13, RZ, RZ, R13, P0 ;  /* 0x000000ffff0d7224 */ /* 0x000fe400000e060d */
[----:B------:R-:W-:Y:S01]  /*0d10*/  IMAD.X R9, RZ, RZ, R9, P2 ;  /* 0x000000ffff097224 */ /* 0x000fe200010e0609 */
[----:B------:R-:W-:Y:S02]  /*0d20*/  IADD3.X R11, PT, PT, RZ, R11, RZ, P1, !PT ;  /* 0x0000000bff0b7210 */ /* 0x000fe40000ffe4ff */
[----:B--2---:R-:W-:-:S05]  /*0d30*/  IADD3 R7, PT, PT, R0, R5, RZ ;  /* 0x0000000500077210 */ /* 0x004fca0007ffe0ff */
[----:B------:R0:W-:Y:S01]  /*0d40*/  STG.E desc[UR16][R2.64], R7 ;  /* 0x0000000702007986 */ /* 0x0001e2000c101910 */
[----:B------:R-:W-:Y:S05]  /*0d50*/  BRA.U UP0, `(.L_x_4) ;  /* 0xfffffffd00b87547 */ /* 0x000fea000b83ffff */
[----:B------:R-:W-:Y:S05]  /*0d60*/  EXIT ;  /* 0x000000000000794d */ /* 0x000fea0003800000 */
.L_x_5:
[----:B------:R-:W-:-:S00]  /*0d70*/  BRA `(.L_x_5) ;  /* 0xfffffffc00fc7947 */ /* 0x000fc0000383ffff */
[----:B------:R-:W-:-:S00]  /*0d80*/  NOP ;  /* 0x0000000000007918 */ /* 0x000fc00000000000 */
[----:B------:R-:W-:-:S00]  /*0d90*/  NOP ;  /* 0x0000000000007918 */ /* 0x000fc00000000000 */
[----:B------:R-:W-:-:S00]  /*0da0*/  NOP ;  /* 0x0000000000007918 */ /* 0x000fc00000000000 */
[----:B------:R-:W-:-:S00]  /*0db0*/  NOP ;  /* 0x0000000000007918 */ /* 0x000fc00000000000 */
[----:B------:R-:W-:-:S00]  /*0dc0*/  NOP ;  /* 0x0000000000007918 */ /* 0x000fc00000000000 */
[----:B------:R-:W-:-:S00]  /*0dd0*/  NOP ;  /* 0x0000000000007918 */ /* 0x000fc00000000000 */
[----:B------:R-:W-:-:S00]  /*0de0*/  NOP ;  /* 0x0000000000007918 */ /* 0x000fc00000000000 */
[----:B------:R-:W-:-:S00]  /*0df0*/  NOP ;  /* 0x0000000000007918 */ /* 0x000fc00000000000 */
.L_x_7:


//--------------------- .text._Z9vectorAddPjS_S_  --------------------------
	.section	.text._Z9vectorAddPjS_S_,"ax",@progbits
	.align	128
        .global         _Z9vectorAddPjS_S_
        .type           _Z9vectorAddPjS_S_,@function
        .size           _Z9vectorAddPjS_S_,(.L_x_8 - _Z9vectorAddPjS_S_)
        .other          _Z9vectorAddPjS_S_,@"STO_CUDA_ENTRY STV_DEFAULT"
_Z9vectorAddPjS_S_:
.text._Z9vectorAddPjS_S_:
[----:B------:R-:W-:Y:S01]  /*0000*/  LDC R1, c[0x0][0x37c] ;  /* 0x0000df00ff017b82 */ /* 0x000fe20000000800 */
[----:B------:R-:W0:Y:S07]  /*0010*/  S2R R9, SR_TID.X ;  /* 0x0000000000097919 */ /* 0x000e2e0000002100 */
[----:B------:R-:W0:Y:S08]  /*0020*/  S2UR UR4, SR_CTAID.X ;  /* 0x00000000000479c3 */ /* 0x000e300000002500 */
[----:B------:R-:W0:Y:S02]  /*0030*/  LDC R0, c[0x0][0x360] ;  /* 0x0000d800ff007b82 */ /* 0x000e240000000800 */
[----:B0-----:R-:W-:-:S05]  /*0040*/  IMAD R9, R0, UR4, R9 ;  /* 0x0000000400097c24 */ /* 0x001fca000f8e0209 */
[----:B------:R-:W-:-:S13]  /*0050*/  ISETP.GT.U32.AND P0, PT, R9, 0x270f, PT ;  /* 0x0000270f0900780c */ /* 0x000fda0003f04070 */
[----:B------:R-:W-:Y:S05]  /*0060*/  @P0 EXIT ;  /* 0x000000000000094d */ /* 0x000fea0003800000 */
[----:B------:R-:W0:Y:S01]  /*0070*/  LDC.64 R2, c[0x0][0x380] ;  /* 0x0000e000ff027b82 */ /* 0x000e220000000a00 */
[----:B------:R-:W1:Y:S07]  /*0080*/  LDCU.64 UR4, c[0x0][0x358] ;  /* 0x00006b00ff0477ac */ /* 0x000e6e0008000a00 */
[----:B------:R-:W2:Y:S08]  /*0090*/  LDC.64 R4, c[0x0][0x388] ;  /* 0x0000e200ff047b82 */ /* 0x000eb00000000a00 */
[----:B------:R-:W3:Y:S01]  /*00a0*/  LDC.64 R6, c[0x0][0x390] ;  /* 0x0000e400ff067b82 */ /* 0x000ee20000000a00 */
[----:B0-----:R-:W-:-:S06]  /*00b0*/  IMAD.WIDE.U32 R2, R9, 0x4, R2 ;  /* 0x0000000409027825 */ /* 0x001fcc00078e0002 */
[----:B-1----:R-:W4:Y:S01]  /*00c0*/  LDG.E R2, desc[UR4][R2.64] ;  /* 0x0000000402027981 */ /* 0x002f22000c1e1900 */
[----:B--2---:R-:W-:-:S06]  /*00d0*/  IMAD.WIDE.U32 R4, R9, 0x4, R4 ;  /* 0x0000000409047825 */ /* 0x004fcc00078e0004 */
[----:B------:R-:W4:Y:S01]  /*00e0*/  LDG.E R5, desc[UR4][R4.64] ;  /* 0x0000000404057981 */ /* 0x000f22000c1e1900 */
[----:B---3--:R-:W-:Y:S01]  /*00f0*/  IMAD.WIDE.U32 R6, R9, 0x4, R6 ;  /* 0x0000000409067825 */ /* 0x008fe200078e0006 */
[----:B----4-:R-:W-:-:S05]  /*0100*/  IADD3 R9, PT, PT, R2, R5, RZ ;  /* 0x0000000502097210 */ /* 0x010fca0007ffe0ff */
[----:B------:R-:W-:Y:S01]  /*0110*/  STG.E desc[UR4][R6.64], R9 ;  /* 0x0000000906007986 */ /* 0x000fe2000c101904 */
[----:B------:R-:W-:Y:S05]  /*0120*/  EXIT ;  /* 0x000000000000794d */ /* 0x000fea0003800000 */
.L_x_6:
        /* <DEDUP_REMOVED lines=13> */
.L_x_8:


//--------------------- .nv.shared.reserved.0     --------------------------
	.section	.nv.shared.reserved.0,"aw",@nobits
	.weak		__nv_reservedSMEM_offset_0_alias
	.size		__nv_reservedSMEM_offset_0_alias, 0, 64
	.other		__nv_reservedSMEM_offset_0_alias,@"STO_CUDA_RESERVED_SHARED STV_DEFAULT"
__nv_reservedSMEM_offset_0_alias:
	.zero		0
	.zero		64


//--------------------- .nv.constant0._Z26vectorAddOneThreadAllElemsPjS_S_j --------------------------
	.section	.nv.constant0._Z26vectorAddOneThreadAllElemsPjS_S_j,"a",@progbits
	.sectionflags	@""
	.align	4
.nv.constant0._Z26vectorAddOneThreadAllElemsPjS_S_j:
	.zero		924


//--------------------- .nv.constant0._Z9vectorAddPjS_S_ --------------------------
	.section	.nv.constant0._Z9vectorAddPjS_S_,"a",@progbits
	.sectionflags	@""
	.align	4
.nv.constant0._Z9vectorAddPjS_S_:
	.zero		920


//--------------------- SYMBOLS --------------------------

	.type		.nv.reservedSmem.offset0,@object
	.size		.nv.reservedSmem.offset0,0x4
